//
// Generated by NVIDIA NVVM Compiler
//
// Compiler Build ID: CL-36424714
// Cuda compilation tools, release 13.0, V13.0.88
// Based on NVVM 20.0.0
//

.version 9.0
.target sm_100
.address_size 64

	// .globl	_Z7mysgemmiiiPKfS0_Pf
// _ZZ7mysgemmiiiPKfS0_PfE5tileA has been demoted
// _ZZ7mysgemmiiiPKfS0_PfE5tileB has been demoted

.visible .entry _Z7mysgemmiiiPKfS0_Pf(
	.param .u32 _Z7mysgemmiiiPKfS0_Pf_param_0,
	.param .u32 _Z7mysgemmiiiPKfS0_Pf_param_1,
	.param .u32 _Z7mysgemmiiiPKfS0_Pf_param_2,
	.param .u64 .ptr .align 1 _Z7mysgemmiiiPKfS0_Pf_param_3,
	.param .u64 .ptr .align 1 _Z7mysgemmiiiPKfS0_Pf_param_4,
	.param .u64 .ptr .align 1 _Z7mysgemmiiiPKfS0_Pf_param_5
)
{
	.reg .pred 	%p<16>;
	.reg .b32 	%r<45>;
	.reg .b32 	%f<65>;
	.reg .b64 	%rd<13>;
	// demoted variable
	.shared .align 4 .b8 _ZZ7mysgemmiiiPKfS0_PfE5tileA[1024];
	// demoted variable
	.shared .align 4 .b8 _ZZ7mysgemmiiiPKfS0_PfE5tileB[1024];
	ld.param.u32 	%r23, [_Z7mysgemmiiiPKfS0_Pf_param_0];
	ld.param.u32 	%r24, [_Z7mysgemmiiiPKfS0_Pf_param_1];
	ld.param.u32 	%r25, [_Z7mysgemmiiiPKfS0_Pf_param_2];
	ld.param.u64 	%rd3, [_Z7mysgemmiiiPKfS0_Pf_param_3];
	ld.param.u64 	%rd4, [_Z7mysgemmiiiPKfS0_Pf_param_4];
	ld.param.u64 	%rd5, [_Z7mysgemmiiiPKfS0_Pf_param_5];
	mov.u32 	%r40, %tid.x;
	mov.u32 	%r42, %tid.y;
	mov.u32 	%r26, %ctaid.y;
	mov.u32 	%r27, %ntid.y;
	mad.lo.s32 	%r3, %r26, %r27, %r42;
	mov.u32 	%r28, %ctaid.x;
	mov.u32 	%r29, %ntid.x;
	mad.lo.s32 	%r4, %r28, %r29, %r40;
	setp.lt.s32 	%p2, %r25, -14;
	mov.f32 	%f63, 0f00000000;
	@%p2 bra 	$L__BB0_9;
	add.s32 	%r30, %r25, -1;
	shr.s32 	%r31, %r30, 31;
	shr.u32 	%r32, %r31, 28;
	add.s32 	%r33, %r30, %r32;
	shr.s32 	%r34, %r33, 4;
	neg.s32 	%r44, %r34;
	setp.lt.u32 	%p3, %r3, %r23;
	shl.b32 	%r35, %r42, 6;
	mov.u32 	%r36, _ZZ7mysgemmiiiPKfS0_PfE5tileA;
	add.s32 	%r5, %r36, %r35;
	shl.b32 	%r37, %r40, 2;
	add.s32 	%r6, %r5, %r37;
	setp.lt.u32 	%p4, %r4, %r24;
	mov.u32 	%r38, _ZZ7mysgemmiiiPKfS0_PfE5tileB;
	add.s32 	%r8, %r38, %r37;
	add.s32 	%r7, %r8, %r35;
	and.pred  	%p1, %p3, %p4;
	mad.lo.s32 	%r43, %r42, %r25, %r4;
	shl.b32 	%r11, %r25, 4;
	mad.lo.s32 	%r41, %r25, %r3, %r40;
	cvta.to.global.u64 	%rd1, %rd3;
	cvta.to.global.u64 	%rd2, %rd4;
	mov.f32 	%f63, 0f00000000;
	not.pred 	%p11, %p1;
$L__BB0_2:
	setp.ge.u32 	%p5, %r3, %r23;
	setp.ge.u32 	%p6, %r40, %r25;
	mov.f32 	%f61, 0f00000000;
	or.pred  	%p7, %p6, %p5;
	@%p7 bra 	$L__BB0_4;
	mul.wide.u32 	%rd6, %r41, 4;
	add.s64 	%rd7, %rd1, %rd6;
	ld.global.f32 	%f61, [%rd7];
$L__BB0_4:
	setp.ge.u32 	%p8, %r4, %r24;
	st.shared.f32 	[%r6], %f61;
	setp.ge.u32 	%p9, %r42, %r25;
	mov.f32 	%f62, 0f00000000;
	or.pred  	%p10, %p8, %p9;
	@%p10 bra 	$L__BB0_6;
	mul.wide.u32 	%rd8, %r43, 4;
	add.s64 	%rd9, %rd2, %rd8;
	ld.global.f32 	%f62, [%rd9];
$L__BB0_6:
	st.shared.f32 	[%r7], %f62;
	bar.sync 	0;
	@%p11 bra 	$L__BB0_8;
	ld.shared.f32 	%f13, [%r5];
	ld.shared.f32 	%f14, [%r8];
	fma.rn.f32 	%f15, %f13, %f14, %f63;
	ld.shared.f32 	%f16, [%r5+4];
	ld.shared.f32 	%f17, [%r8+64];
	fma.rn.f32 	%f18, %f16, %f17, %f15;
	ld.shared.f32 	%f19, [%r5+8];
	ld.shared.f32 	%f20, [%r8+128];
	fma.rn.f32 	%f21, %f19, %f20, %f18;
	ld.shared.f32 	%f22, [%r5+12];
	ld.shared.f32 	%f23, [%r8+192];
	fma.rn.f32 	%f24, %f22, %f23, %f21;
	ld.shared.f32 	%f25, [%r5+16];
	ld.shared.f32 	%f26, [%r8+256];
	fma.rn.f32 	%f27, %f25, %f26, %f24;
	ld.shared.f32 	%f28, [%r5+20];
	ld.shared.f32 	%f29, [%r8+320];
	fma.rn.f32 	%f30, %f28, %f29, %f27;
	ld.shared.f32 	%f31, [%r5+24];
	ld.shared.f32 	%f32, [%r8+384];
	fma.rn.f32 	%f33, %f31, %f32, %f30;
	ld.shared.f32 	%f34, [%r5+28];
	ld.shared.f32 	%f35, [%r8+448];
	fma.rn.f32 	%f36, %f34, %f35, %f33;
	ld.shared.f32 	%f37, [%r5+32];
	ld.shared.f32 	%f38, [%r8+512];
	fma.rn.f32 	%f39, %f37, %f38, %f36;
	ld.shared.f32 	%f40, [%r5+36];
	ld.shared.f32 	%f41, [%r8+576];
	fma.rn.f32 	%f42, %f40, %f41, %f39;
	ld.shared.f32 	%f43, [%r5+40];
	ld.shared.f32 	%f44, [%r8+640];
	fma.rn.f32 	%f45, %f43, %f44, %f42;
	ld.shared.f32 	%f46, [%r5+44];
	ld.shared.f32 	%f47, [%r8+704];
	fma.rn.f32 	%f48, %f46, %f47, %f45;
	ld.shared.f32 	%f49, [%r5+48];
	ld.shared.f32 	%f50, [%r8+768];
	fma.rn.f32 	%f51, %f49, %f50, %f48;
	ld.shared.f32 	%f52, [%r5+52];
	ld.shared.f32 	%f53, [%r8+832];
	fma.rn.f32 	%f54, %f52, %f53, %f51;
	ld.shared.f32 	%f55, [%r5+56];
	ld.shared.f32 	%f56, [%r8+896];
	fma.rn.f32 	%f57, %f55, %f56, %f54;
	ld.shared.f32 	%f58, [%r5+60];
	ld.shared.f32 	%f59, [%r8+960];
	fma.rn.f32 	%f63, %f58, %f59, %f57;
$L__BB0_8:
	bar.sync 	0;
	add.s32 	%r44, %r44, 1;
	add.s32 	%r43, %r43, %r11;
	add.s32 	%r42, %r42, 16;
	add.s32 	%r41, %r41, 16;
	add.s32 	%r40, %r40, 16;
	setp.ne.s32 	%p12, %r44, 1;
	@%p12 bra 	$L__BB0_2;
$L__BB0_9:
	setp.ge.u32 	%p13, %r3, %r23;
	setp.ge.u32 	%p14, %r4, %r24;
	or.pred  	%p15, %p13, %p14;
	@%p15 bra 	$L__BB0_11;
	mad.lo.s32 	%r39, %r25, %r3, %r4;
	cvta.to.global.u64 	%rd10, %rd5;
	mul.wide.u32 	%rd11, %r39, 4;
	add.s64 	%rd12, %rd10, %rd11;
	st.global.f32 	[%rd12], %f63;
$L__BB0_11:
	ret;

}


// ===== COMPILED SASS (sm_100) =====

	.target	sm_100

	.elftype	@"ET_EXEC"


//--------------------- .note.nv.tkinfo           --------------------------
	.section	.note.nv.tkinfo,"",@"SHT_NOTE"
	.sectionflags	@"SHF_NOTE_NV_TKINFO"
	.tkinfo
        /*0018*/ 	.word	0x00000002
        /*0030*/ 	.string	""
        /*0030*/ 	.string	"ptxas"
        /*0030*/ 	.string	"Cuda compilation tools, release 13.0, V13.0.88"
        /*0030*/ 	.string	"Build cuda_13.0.r13.0/compiler.36424714_0"
        /*0030*/ 	.string	"-arch sm_100 -m 64 "



//--------------------- .note.nv.cuinfo           --------------------------
	.section	.note.nv.cuinfo,"",@"SHT_NOTE"
	.sectionflags	@"SHF_NOTE_NV_CUINFO"
        /*0018*/ 	.short	0x0002
        /*001a*/ 	.short	0x0064
        /*001c*/ 	.short	0x0082
	.zero		2


//--------------------- .nv.info                  --------------------------
	.section	.nv.info,"",@"SHT_CUDA_INFO"
	.align	4


	//----- nvinfo : EIATTR_REGCOUNT
	.align		4
        /*0000*/ 	.byte	0x04, 0x2f
        /*0002*/ 	.short	(.L_1 - .L_0)
	.align		4
.L_0:
        /*0004*/ 	.word	index@(_Z7mysgemmiiiPKfS0_Pf)
        /*0008*/ 	.word	0x0000001e


	//----- nvinfo : EIATTR_FRAME_SIZE
	.align		4
.L_1:
        /*000c*/ 	.byte	0x04, 0x11
        /*000e*/ 	.short	(.L_3 - .L_2)
	.align		4
.L_2:
        /*0010*/ 	.word	index@(_Z7mysgemmiiiPKfS0_Pf)
        /*0014*/ 	.word	0x00000000


	//----- nvinfo : EIATTR_MIN_STACK_SIZE
	.align		4
.L_3:
        /*0018*/ 	.byte	0x04, 0x12
        /*001a*/ 	.short	(.L_5 - .L_4)
	.align		4
.L_4:
        /*001c*/ 	.word	index@(_Z7mysgemmiiiPKfS0_Pf)
        /*0020*/ 	.word	0x00000000
.L_5:


//--------------------- .nv.compat                --------------------------
	.section	.nv.compat,"",@"SHT_CUDA_COMPAT_INFO"
	.align	4
        /*0000*/ 	.byte	0x02, 0x09, 0x00, 0x00, 0x02, 0x02, 0x01, 0x00, 0x02, 0x05, 0x05, 0x00, 0x03, 0x07, 0x01, 0x01
        /*0010*/ 	.byte	0x02, 0x03, 0x00, 0x00, 0x02, 0x06, 0x01, 0x00, 0x04, 0x0b, 0x08, 0x00, 0x09, 0x00, 0x00, 0x00
        /*0020*/ 	.byte	0x00, 0x00, 0x00, 0x00


//--------------------- .nv.info._Z7mysgemmiiiPKfS0_Pf --------------------------
	.section	.nv.info._Z7mysgemmiiiPKfS0_Pf,"",@"SHT_CUDA_INFO"
	.sectionflags	@""
	.align	4


	//----- nvinfo : EIATTR_CUDA_API_VERSION
	.align		4
        /*0000*/ 	.byte	0x04, 0x37
        /*0002*/ 	.short	(.L_7 - .L_6)
.L_6:
        /*0004*/ 	.word	0x00000082


	//----- nvinfo : EIATTR_KPARAM_INFO
	.align		4
.L_7:
        /*0008*/ 	.byte	0x04, 0x17
        /*000a*/ 	.short	(.L_9 - .L_8)
.L_8:
        /*000c*/ 	.word	0x00000000
        /*0010*/ 	.short	0x0005
        /*0012*/ 	.short	0x0020
        /*0014*/ 	.byte	0x00, 0xf5, 0x21, 0x00


	//----- nvinfo : EIATTR_KPARAM_INFO
	.align		4
.L_9:
        /*0018*/ 	.byte	0x04, 0x17
        /*001a*/ 	.short	(.L_11 - .L_10)
.L_10:
        /*001c*/ 	.word	0x00000000
        /*0020*/ 	.short	0x0004
        /*0022*/ 	.short	0x0018
        /*0024*/ 	.byte	0x00, 0xf5, 0x21, 0x00


	//----- nvinfo : EIATTR_KPARAM_INFO
	.align		4
.L_11:
        /*0028*/ 	.byte	0x04, 0x17
        /*002a*/ 	.short	(.L_13 - .L_12)
.L_12:
        /*002c*/ 	.word	0x00000000
        /*0030*/ 	.short	0x0003
        /*0032*/ 	.short	0x0010
        /*0034*/ 	.byte	0x00, 0xf5, 0x21, 0x00


	//----- nvinfo : EIATTR_KPARAM_INFO
	.align		4
.L_13:
        /*0038*/ 	.byte	0x04, 0x17
        /*003a*/ 	.short	(.L_15 - .L_14)
.L_14:
        /*003c*/ 	.word	0x00000000
        /*0040*/ 	.short	0x0002
        /*0042*/ 	.short	0x0008
        /*0044*/ 	.byte	0x00, 0xf0, 0x11, 0x00


	//----- nvinfo : EIATTR_KPARAM_INFO
	.align		4
.L_15:
        /*0048*/ 	.byte	0x04, 0x17
        /*004a*/ 	.short	(.L_17 - .L_16)
.L_16:
        /*004c*/ 	.word	0x00000000
        /*0050*/ 	.short	0x0001
        /*0052*/ 	.short	0x0004
        /*0054*/ 	.byte	0x00, 0xf0, 0x11, 0x00


	//----- nvinfo : EIATTR_KPARAM_INFO
	.align		4
.L_17:
        /*0058*/ 	.byte	0x04, 0x17
        /*005a*/ 	.short	(.L_19 - .L_18)
.L_18:
        /*005c*/ 	.word	0x00000000
        /*0060*/ 	.short	0x0000
        /*0062*/ 	.short	0x0000
        /*0064*/ 	.byte	0x00, 0xf0, 0x11, 0x00


	//----- nvinfo : EIATTR_SPARSE_MMA_MASK
	.align		4
.L_19:
        /*0068*/ 	.byte	0x03, 0x50
        /*006a*/ 	.short	0x0000


	//----- nvinfo : EIATTR_MAXREG_COUNT
	.align		4
        /*006c*/ 	.byte	0x03, 0x1b
        /*006e*/ 	.short	0x00ff


	//----- nvinfo : EIATTR_NUM_BARRIERS
	.align		4
        /*0070*/ 	.byte	0x02, 0x4c
        /*0072*/ 	.byte	0x01
	.zero		1


	//----- nvinfo : EIATTR_MERCURY_ISA_VERSION
	.align		4
        /*0074*/ 	.byte	0x03, 0x5f
        /*0076*/ 	.short	0x0101


	//----- nvinfo : EIATTR_VRC_CTA_INIT_COUNT
	.align		4
        /*0078*/ 	.byte	0x02, 0x4a
	.zero		1
	.zero		1


	//----- nvinfo : EIATTR_EXIT_INSTR_OFFSETS
	.align		4
        /*007c*/ 	.byte	0x04, 0x1c
        /*007e*/ 	.short	(.L_21 - .L_20)


	//   ....[0]....
.L_20:
        /*0080*/ 	.word	0x00000670


	//   ....[1]....
        /*0084*/ 	.word	0x000006c0


	//----- nvinfo : EIATTR_CRS_STACK_SIZE
	.align		4
.L_21:
        /*0088*/ 	.byte	0x04, 0x1e
        /*008a*/ 	.short	(.L_23 - .L_22)
.L_22:
        /*008c*/ 	.word	0x00000000


	//----- nvinfo : EIATTR_CBANK_PARAM_SIZE
	.align		4
.L_23:
        /*0090*/ 	.byte	0x03, 0x19
        /*0092*/ 	.short	0x0028


	//----- nvinfo : EIATTR_PARAM_CBANK
	.align		4
        /*0094*/ 	.byte	0x04, 0x0a
        /*0096*/ 	.short	(.L_25 - .L_24)
	.align		4
.L_24:
        /*0098*/ 	.word	index@(.nv.constant0._Z7mysgemmiiiPKfS0_Pf)
        /*009c*/ 	.short	0x0380
        /*009e*/ 	.short	0x0028


	//----- nvinfo : EIATTR_SW_WAR
	.align		4
.L_25:
        /*00a0*/ 	.byte	0x04, 0x36
        /*00a2*/ 	.short	(.L_27 - .L_26)
.L_26:
        /*00a4*/ 	.word	0x00000008
.L_27:


//--------------------- .nv.callgraph             --------------------------
	.section	.nv.callgraph,"",@"SHT_CUDA_CALLGRAPH"
	.align	4
	.sectionentsize	8
	.align		4
        /*0000*/ 	.word	0x00000000
	.align		4
        /*0004*/ 	.word	0xffffffff
	.align		4
        /*0008*/ 	.word	0x00000000
	.align		4
        /*000c*/ 	.word	0xfffffffe
	.align		4
        /*0010*/ 	.word	0x00000000
	.align		4
        /*0014*/ 	.word	0xfffffffd
	.align		4
        /*0018*/ 	.word	0x00000000
	.align		4
        /*001c*/ 	.word	0xfffffffc


//--------------------- .text._Z7mysgemmiiiPKfS0_Pf --------------------------
	.section	.text._Z7mysgemmiiiPKfS0_Pf,"ax",@progbits
	.align	128
        .global         _Z7mysgemmiiiPKfS0_Pf
        .type           _Z7mysgemmiiiPKfS0_Pf,@function
        .size           _Z7mysgemmiiiPKfS0_Pf,(.L_x_5 - _Z7mysgemmiiiPKfS0_Pf)
        .other          _Z7mysgemmiiiPKfS0_Pf,@"STO_CUDA_ENTRY STV_DEFAULT"
_Z7mysgemmiiiPKfS0_Pf:
.text._Z7mysgemmiiiPKfS0_Pf:
[----:B------:R-:W-:Y:S01]  /*0000*/  LDC R1, c[0x0][0x37c] ;  /* 0x0000df00ff017b82 */ /* 0x000fe20000000800 */
[----:B------:R-:W0:Y:S01]  /*0010*/  LDCU UR6, c[0x0][0x388] ;  /* 0x00007100ff0677ac */ /* 0x000e220008000800 */
[----:B------:R-:W1:Y:S06]  /*0020*/  S2R R4, SR_TID.Y ;  /* 0x0000000000047919 */ /* 0x000e6c0000002200 */
[----:B------:R-:W1:Y:S01]  /*0030*/  LDC R3, c[0x0][0x364] ;  /* 0x0000d900ff037b82 */ /* 0x000e620000000800 */
[----:B------:R-:W-:Y:S01]  /*0040*/  HFMA2 R23, -RZ, RZ, 0, 0 ;  /* 0x00000000ff177431 */ /* 0x000fe200000001ff */
[----:B------:R-:W2:Y:S01]  /*0050*/  LDCU.64 UR8, c[0x0][0x358] ;  /* 0x00006b00ff0877ac */ /* 0x000ea20008000a00 */
[----:B------:R-:W3:Y:S05]  /*0060*/  S2R R17, SR_TID.X ;  /* 0x0000000000117919 */ /* 0x000eea0000002100 */
[----:B------:R-:W1:Y:S08]  /*0070*/  S2UR UR4, SR_CTAID.Y ;  /* 0x00000000000479c3 */ /* 0x000e700000002600 */
[----:B------:R-:W3:Y:S01]  /*0080*/  S2UR UR5, SR_CTAID.X ;  /* 0x00000000000579c3 */ /* 0x000ee20000002500 */
[----:B0-----:R-:W-:-:S04]  /*0090*/  MOV R0, UR6 ;  /* 0x0000000600007c02 */ /* 0x001fc80008000f00 */
[----:B------:R-:W-:-:S03]  /*00a0*/  ISETP.GE.AND P0, PT, R0, -0xe, PT ;  /* 0xfffffff20000780c */ /* 0x000fc60003f06270 */
[----:B------:R-:W3:Y:S01]  /*00b0*/  LDC R2, c[0x0][0x360] ;  /* 0x0000d800ff027b82 */ /* 0x000ee20000000800 */
[----:B-1----:R-:W-:Y:S02]  /*00c0*/  IMAD R3, R3, UR4, R4 ;  /* 0x0000000403037c24 */ /* 0x002fe4000f8e0204 */
[----:B---3--:R-:W-:-:S07]  /*00d0*/  IMAD R5, R2, UR5, R17 ;  /* 0x0000000502057c24 */ /* 0x008fce000f8e0211 */
[----:B--2---:R-:W-:Y:S05]  /*00e0*/  @!P0 BRA `(.L_x_0) ;  /* 0x0000000400548947 */ /* 0x004fea0003800000 */
[----:B------:R-:W0:Y:S01]  /*00f0*/  S2UR UR6, SR_CgaCtaId ;  /* 0x00000000000679c3 */ /* 0x000e220000008800 */
[----:B------:R-:W-:Y:S01]  /*0100*/  IADD3 R2, PT, PT, R0, -0x1, RZ ;  /* 0xffffffff00027810 */ /* 0x000fe20007ffe0ff */
[----:B------:R-:W1:Y:S01]  /*0110*/  LDCU.64 UR10, c[0x0][0x380] ;  /* 0x00007000ff0a77ac */ /* 0x000e620008000a00 */
[----:B------:R-:W-:Y:S01]  /*0120*/  MOV R23, RZ ;  /* 0x000000ff00177202 */ /* 0x000fe20000000f00 */
[----:B------:R-:W-:Y:S01]  /*0130*/  IMAD R16, R3, R0, R17 ;  /* 0x0000000003107224 */ /* 0x000fe200078e0211 */
[----:B------:R-:W-:Y:S01]  /*0140*/  SHF.R.S32.HI R7, RZ, 0x1f, R2 ;  /* 0x0000001fff077819 */ /* 0x000fe20000011402 */
[----:B------:R-:W-:Y:S01]  /*0150*/  UMOV UR4, 0x400 ;  /* 0x0000040000047882 */ /* 0x000fe20000000000 */
[----:B------:R-:W2:Y:S02]  /*0160*/  LDCU UR7, c[0x0][0x384] ;  /* 0x00007080ff0777ac */ /* 0x000ea40008000800 */
[----:B------:R-:W-:Y:S01]  /*0170*/  LEA.HI R6, R7, R2, RZ, 0x4 ;  /* 0x0000000207067211 */ /* 0x000fe200078f20ff */
[----:B------:R-:W-:Y:S01]  /*0180*/  IMAD.MOV.U32 R7, RZ, RZ, R4 ;  /* 0x000000ffff077224 */ /* 0x000fe200078e0004 */
[----:B------:R-:W3:Y:S01]  /*0190*/  LDC R2, c[0x0][0x388] ;  /* 0x0000e200ff027b82 */ /* 0x000ee20000000800 */
[----:B------:R-:W-:Y:S01]  /*01a0*/  UIADD3 UR5, UPT, UPT, UR4, 0x400, URZ ;  /* 0x0000040004057890 */ /* 0x000fe2000fffe0ff */
[----:B------:R-:W-:Y:S01]  /*01b0*/  SHF.R.S32.HI R20, RZ, 0x4, R6 ;  /* 0x00000004ff147819 */ /* 0x000fe20000011406 */
[----:B------:R-:W-:-:S04]  /*01c0*/  IMAD R19, R7, R0, R5 ;  /* 0x0000000007137224 */ /* 0x000fc800078e0205 */
[----:B------:R-:W-:Y:S01]  /*01d0*/  IMAD.MOV R20, RZ, RZ, -R20 ;  /* 0x000000ffff147224 */ /* 0x000fe200078e0a14 */
[----:B-1----:R-:W-:Y:S02]  /*01e0*/  ISETP.GE.U32.AND P0, PT, R5, UR11, PT ;  /* 0x0000000b05007c0c */ /* 0x002fe4000bf06070 */
[C---:B------:R-:W-:Y:S01]  /*01f0*/  ISETP.GE.U32.AND P2, PT, R3.reuse, UR10, PT ;  /* 0x0000000a03007c0c */ /* 0x040fe2000bf46070 */
[----:B0-----:R-:W-:Y:S01]  /*0200*/  ULEA UR4, UR6, UR4, 0x18 ;  /* 0x0000000406047291 */ /* 0x001fe2000f8ec0ff */
[----:B------:R-:W-:Y:S01]  /*0210*/  ISETP.LT.U32.AND P0, PT, R3, UR10, !P0 ;  /* 0x0000000a03007c0c */ /* 0x000fe2000c701070 */
[----:B------:R-:W-:-:S04]  /*0220*/  ULEA UR5, UR6, UR5, 0x18 ;  /* 0x0000000506057291 */ /* 0x000fc8000f8ec0ff */
[----:B------:R-:W-:Y:S02]  /*0230*/  LEA R4, R7, UR4, 0x6 ;  /* 0x0000000407047c11 */ /* 0x000fe4000f8e30ff */
[C---:B------:R-:W-:Y:S02]  /*0240*/  LEA R6, R17.reuse, UR5, 0x2 ;  /* 0x0000000511067c11 */ /* 0x040fe4000f8e10ff */
[----:B------:R-:W-:Y:S02]  /*0250*/  LEA R18, R17, R4, 0x2 ;  /* 0x0000000411127211 */ /* 0x000fe400078e10ff */
[----:B--2---:R-:W-:-:S07]  /*0260*/  LEA R21, R7, R6, 0x6 ;  /* 0x0000000607157211 */ /* 0x004fce00078e30ff */
.L_x_3:
[----:B---3--:R-:W-:Y:S02]  /*0270*/  MOV R0, R2 ;  /* 0x0000000200007202 */ /* 0x008fe40000000f00 */
[----:B0-----:R-:W-:Y:S02]  /*0280*/  CS2R R12, SRZ ;  /* 0x00000000000c7805 */ /* 0x001fe4000001ff00 */
[-C--:B------:R-:W-:Y:S02]  /*0290*/  ISETP.GE.U32.AND P1, PT, R7, R0.reuse, PT ;  /* 0x000000000700720c */ /* 0x080fe40003f26070 */
[----:B------:R-:W-:Y:S02]  /*02a0*/  ISETP.GE.U32.OR P3, PT, R17, R0, P2 ;  /* 0x000000001100720c */ /* 0x000fe40001766470 */
[----:B------:R-:W-:-:S11]  /*02b0*/  ISETP.GE.U32.OR P1, PT, R5, UR7, P1 ;  /* 0x0000000705007c0c */ /* 0x000fd60008f26470 */
[----:B------:R-:W0:Y:S08]  /*02c0*/  @!P3 LDC.64 R10, c[0x0][0x390] ;  /* 0x0000e400ff0abb82 */ /* 0x000e300000000a00 */
[----:B------:R-:W1:Y:S01]  /*02d0*/  @!P1 LDC.64 R8, c[0x0][0x398] ;  /* 0x0000e600ff089b82 */ /* 0x000e620000000a00 */
[----:B0-----:R-:W-:-:S05]  /*02e0*/  @!P3 IMAD.WIDE.U32 R10, R16, 0x4, R10 ;  /* 0x00000004100ab825 */ /* 0x001fca00078e000a */
[----:B------:R-:W2:Y:S01]  /*02f0*/  @!P3 LDG.E R13, desc[UR8][R10.64] ;  /* 0x000000080a0db981 */ /* 0x000ea2000c1e1900 */
[----:B-1----:R-:W-:-:S05]  /*0300*/  @!P1 IMAD.WIDE.U32 R8, R19, 0x4, R8 ;  /* 0x0000000413089825 */ /* 0x002fca00078e0008 */
[----:B------:R-:W3:Y:S01]  /*0310*/  @!P1 LDG.E R12, desc[UR8][R8.64] ;  /* 0x00000008080c9981 */ /* 0x000ee2000c1e1900 */
[----:B------:R-:W-:Y:S03]  /*0320*/  BSSY.RECONVERGENT B0, `(.L_x_1) ;  /* 0x0000029000007945 */ /* 0x000fe60003800200 */
[----:B--2---:R0:W-:Y:S04]  /*0330*/  STS [R18], R13 ;  /* 0x0000000d12007388 */ /* 0x0041e80000000800 */
[----:B---3--:R0:W-:Y:S01]  /*0340*/  STS [R21], R12 ;  /* 0x0000000c15007388 */ /* 0x0081e20000000800 */
[----:B------:R-:W-:Y:S06]  /*0350*/  BAR.SYNC.DEFER_BLOCKING 0x0 ;  /* 0x0000000000007b1d */ /* 0x000fec0000010000 */
[----:B------:R-:W-:Y:S05]  /*0360*/  @!P0 BRA `(.L_x_2) ;  /* 0x0000000000908947 */ /* 0x000fea0003800000 */
[----:B------:R-:W-:Y:S04]  /*0370*/  LDS R8, [R6] ;  /* 0x0000000006087984 */ /* 0x000fe80000000800 */
[----:B0-----:R-:W0:Y:S04]  /*0380*/  LDS.128 R12, [R4] ;  /* 0x00000000040c7984 */ /* 0x001e280000000c00 */
[----:B------:R-:W1:Y:S04]  /*0390*/  LDS R27, [R6+0x40] ;  /* 0x00004000061b7984 */ /* 0x000e680000000800 */
[----:B------:R-:W2:Y:S04]  /*03a0*/  LDS R25, [R6+0x80] ;  /* 0x0000800006197984 */ /* 0x000ea80000000800 */
[----:B------:R-:W3:Y:S04]  /*03b0*/  LDS R24, [R6+0xc0] ;  /* 0x0000c00006187984 */ /* 0x000ee80000000800 */
[----:B------:R-:W-:Y:S04]  /*03c0*/  LDS R22, [R6+0x140] ;  /* 0x0001400006167984 */ /* 0x000fe80000000800 */
[----:B------:R-:W-:Y:S01]  /*03d0*/  LDS R26, [R6+0x1c0] ;  /* 0x0001c000061a7984 */ /* 0x000fe20000000800 */
[----:B0-----:R-:W-:-:S03]  /*03e0*/  FFMA R12, R12, R8, R23 ;  /* 0x000000080c0c7223 */ /* 0x001fc60000000017 */
[----:B------:R-:W-:Y:S01]  /*03f0*/  LDS R23, [R6+0x100] ;  /* 0x0001000006177984 */ /* 0x000fe20000000800 */
[----:B-1----:R-:W-:-:S03]  /*0400*/  FFMA R12, R27, R13, R12 ;  /* 0x0000000d1b0c7223 */ /* 0x002fc6000000000c */
[----:B------:R-:W0:Y:S01]  /*0410*/  LDS.128 R8, [R4+0x10] ;  /* 0x0000100004087984 */ /* 0x000e220000000c00 */
[----:B--2---:R-:W-:-:S03]  /*0420*/  FFMA R13, R25, R14, R12 ;  /* 0x0000000e190d7223 */ /* 0x004fc6000000000c */
[----:B------:R-:W1:Y:S01]  /*0430*/  LDS R25, [R6+0x180] ;  /* 0x0001800006197984 */ /* 0x000e620000000800 */
[----:B---3--:R-:W-:-:S03]  /*0440*/  FFMA R13, R24, R15, R13 ;  /* 0x0000000f180d7223 */ /* 0x008fc6000000000d */
[----:B------:R-:W-:Y:S04]  /*0450*/  LDS R27, [R6+0x200] ;  /* 0x00020000061b7984 */ /* 0x000fe80000000800 */
[----:B------:R-:W-:Y:S01]  /*0460*/  LDS R24, [R6+0x240] ;  /* 0x0002400006187984 */ /* 0x000fe20000000800 */
[----:B0-----:R-:W-:-:S03]  /*0470*/  FFMA R23, R8, R23, R13 ;  /* 0x0000001708177223 */ /* 0x001fc6000000000d */
[----:B------:R-:W0:Y:S01]  /*0480*/  LDS.128 R12, [R4+0x20] ;  /* 0x00002000040c7984 */ /* 0x000e220000000c00 */
[----:B------:R-:W-:-:S03]  /*0490*/  FFMA R22, R22, R9, R23 ;  /* 0x0000000916167223 */ /* 0x000fc60000000017 */
[----:B------:R-:W2:Y:S01]  /*04a0*/  LDS R23, [R6+0x280] ;  /* 0x0002800006177984 */ /* 0x000ea20000000800 */
[----:B-1----:R-:W-:-:S03]  /*04b0*/  FFMA R25, R25, R10, R22 ;  /* 0x0000000a19197223 */ /* 0x002fc60000000016 */
[----:B------:R-:W1:Y:S01]  /*04c0*/  LDS R22, [R6+0x2c0] ;  /* 0x0002c00006167984 */ /* 0x000e620000000800 */
[----:B------:R-:W-:-:S03]  /*04d0*/  FFMA R11, R26, R11, R25 ;  /* 0x0000000b1a0b7223 */ /* 0x000fc60000000019 */
[----:B------:R-:W-:Y:S01]  /*04e0*/  LDS R25, [R6+0x300] ;  /* 0x0003000006197984 */ /* 0x000fe20000000800 */
[----:B0-----:R-:W-:-:S03]  /*04f0*/  FFMA R27, R12, R27, R11 ;  /* 0x0000001b0c1b7223 */ /* 0x001fc6000000000b */
[----:B------:R-:W0:Y:S01]  /*0500*/  LDS.128 R8, [R4+0x30] ;  /* 0x0000300004087984 */ /* 0x000e220000000c00 */
[----:B------:R-:W-:-:S03]  /*0510*/  FFMA R24, R24, R13, R27 ;  /* 0x0000000d18187223 */ /* 0x000fc6000000001b */
[----:B------:R-:W3:Y:S01]  /*0520*/  LDS R27, [R6+0x340] ;  /* 0x00034000061b7984 */ /* 0x000ee20000000800 */
[----:B--2---:R-:W-:-:S03]  /*0530*/  FFMA R23, R23, R14, R24 ;  /* 0x0000000e17177223 */ /* 0x004fc60000000018 */
[----:B------:R-:W2:Y:S01]  /*0540*/  LDS R13, [R6+0x380] ;  /* 0x00038000060d7984 */ /* 0x000ea20000000800 */
[----:B-1----:R-:W-:-:S03]  /*0550*/  FFMA R15, R22, R15, R23 ;  /* 0x0000000f160f7223 */ /* 0x002fc60000000017 */
[----:B------:R-:W1:Y:S01]  /*0560*/  LDS R12, [R6+0x3c0] ;  /* 0x0003c000060c7984 */ /* 0x000e620000000800 */
[----:B0-----:R-:W-:-:S04]  /*0570*/  FFMA R8, R8, R25, R15 ;  /* 0x0000001908087223 */ /* 0x001fc8000000000f */
[----:B---3--:R-:W-:-:S04]  /*0580*/  FFMA R8, R27, R9, R8 ;  /* 0x000000091b087223 */ /* 0x008fc80000000008 */
[----:B--2---:R-:W-:-:S04]  /*0590*/  FFMA R13, R13, R10, R8 ;  /* 0x0000000a0d0d7223 */ /* 0x004fc80000000008 */
[----:B-1----:R-:W-:-:S07]  /*05a0*/  FFMA R23, R12, R11, R13 ;  /* 0x0000000b0c177223 */ /* 0x002fce000000000d */
.L_x_2:
[----:B------:R-:W-:Y:S05]  /*05b0*/  BSYNC.RECONVERGENT B0 ;  /* 0x0000000000007941 */ /* 0x000fea0003800200 */
.L_x_1:
[----:B------:R-:W-:Y:S01]  /*05c0*/  IADD3 R20, PT, PT, R20, 0x1, RZ ;  /* 0x0000000114147810 */ /* 0x000fe20007ffe0ff */
[----:B------:R-:W-:Y:S01]  /*05d0*/  BAR.SYNC.DEFER_BLOCKING 0x0 ;  /* 0x0000000000007b1d */ /* 0x000fe20000010000 */
[----:B------:R-:W-:Y:S01]  /*05e0*/  VIADD R7, R7, 0x10 ;  /* 0x0000001007077836 */ /* 0x000fe20000000000 */
[----:B------:R-:W-:Y:S02]  /*05f0*/  IADD3 R17, PT, PT, R17, 0x10, RZ ;  /* 0x0000001011117810 */ /* 0x000fe40007ffe0ff */
[----:B------:R-:W-:Y:S02]  /*0600*/  ISETP.NE.AND P1, PT, R20, 0x1, PT ;  /* 0x000000011400780c */ /* 0x000fe40003f25270 */
[----:B------:R-:W-:Y:S02]  /*0610*/  IADD3 R16, PT, PT, R16, 0x10, RZ ;  /* 0x0000001010107810 */ /* 0x000fe40007ffe0ff */
[----:B------:R-:W-:-:S09]  /*0620*/  LEA R19, R0, R19, 0x4 ;  /* 0x0000001300137211 */ /* 0x000fd200078e20ff */
[----:B------:R-:W-:Y:S05]  /*0630*/  @P1 BRA `(.L_x_3) ;  /* 0xfffffffc000c1947 */ /* 0x000fea000383ffff */
.L_x_0:
[----:B------:R-:W1:Y:S02]  /*0640*/  LDCU.64 UR4, c[0x0][0x380] ;  /* 0x00007000ff0477ac */ /* 0x000e640008000a00 */
[----:B-1----:R-:W-:-:S04]  /*0650*/  ISETP.GE.U32.AND P0, PT, R5, UR5, PT ;  /* 0x0000000505007c0c */ /* 0x002fc8000bf06070 */
[----:B------:R-:W-:-:S13]  /*0660*/  ISETP.GE.U32.OR P0, PT, R3, UR4, P0 ;  /* 0x0000000403007c0c */ /* 0x000fda0008706470 */
[----:B------:R-:W-:Y:S05]  /*0670*/  @P0 EXIT ;  /* 0x000000000000094d */ /* 0x000fea0003800000 */
[----:B------:R-:W1:Y:S01]  /*0680*/  LDC.64 R6, c[0x0][0x3a0] ;  /* 0x0000e800ff067b82 */ /* 0x000e620000000a00 */
[----:B------:R-:W-:-:S04]  /*0690*/  IMAD R3, R3, R0, R5 ;  /* 0x0000000003037224 */ /* 0x000fc800078e0205 */
[----:B-1----:R-:W-:-:S05]  /*06a0*/  IMAD.WIDE.U32 R2, R3, 0x4, R6 ;  /* 0x0000000403027825 */ /* 0x002fca00078e0006 */
[----:B------:R-:W-:Y:S01]  /*06b0*/  STG.E desc[UR8][R2.64], R23 ;  /* 0x0000001702007986 */ /* 0x000fe2000c101908 */
[----:B------:R-:W-:Y:S05]  /*06c0*/  EXIT ;  /* 0x000000000000794d */ /* 0x000fea0003800000 */
.L_x_4:
[----:B------:R-:W-:-:S00]  /*06d0*/  BRA `(.L_x_4) ;  /* 0xfffffffc00fc7947 */ /* 0x000fc0000383ffff */
[----:B------:R-:W-:-:S00]  /*06e0*/  NOP ;  /* 0x0000000000007918 */ /* 0x000fc00000000000 */
        /* <DEDUP_REMOVED lines=9> */
.L_x_5:


//--------------------- .nv.shared._Z7mysgemmiiiPKfS0_Pf --------------------------
	.section	.nv.shared._Z7mysgemmiiiPKfS0_Pf,"aw",@nobits
	.sectionflags	@""
	.align	4
.nv.shared._Z7mysgemmiiiPKfS0_Pf:
	.zero		3072


//--------------------- .nv.shared.reserved.0     --------------------------
	.section	.nv.shared.reserved.0,"aw",@nobits
	.weak		__nv_reservedSMEM_offset_0_alias
	.size		__nv_reservedSMEM_offset_0_alias, 0, 64
	.other		__nv_reservedSMEM_offset_0_alias,@"STO_CUDA_RESERVED_SHARED STV_DEFAULT"
__nv_reservedSMEM_offset_0_alias:
	.zero		0
	.zero		64


//--------------------- .nv.constant0._Z7mysgemmiiiPKfS0_Pf --------------------------
	.section	.nv.constant0._Z7mysgemmiiiPKfS0_Pf,"a",@progbits
	.sectionflags	@""
	.align	4
.nv.constant0._Z7mysgemmiiiPKfS0_Pf:
	.zero		936


//--------------------- SYMBOLS --------------------------

	.type		.nv.reservedSmem.offset0,@object
	.size		.nv.reservedSmem.offset0,0x4
	.type		.nv.reservedSmem.cap,@object
	.size		.nv.reservedSmem.cap,0x4
